//
// Generated by NVIDIA NVVM Compiler
//
// Compiler Build ID: CL-36424714
// Cuda compilation tools, release 13.0, V13.0.88
// Based on NVVM 20.0.0
//

.version 9.0
.target sm_100
.address_size 64

	// .globl	_Z12merge_kernelPiiS_iS_

.visible .entry _Z12merge_kernelPiiS_iS_(
	.param .u64 .ptr .align 1 _Z12merge_kernelPiiS_iS__param_0,
	.param .u32 _Z12merge_kernelPiiS_iS__param_1,
	.param .u64 .ptr .align 1 _Z12merge_kernelPiiS_iS__param_2,
	.param .u32 _Z12merge_kernelPiiS_iS__param_3,
	.param .u64 .ptr .align 1 _Z12merge_kernelPiiS_iS__param_4
)
{
	.reg .pred 	%p<14>;
	.reg .b32 	%r<42>;
	.reg .b64 	%rd<23>;

	ld.param.u64 	%rd5, [_Z12merge_kernelPiiS_iS__param_0];
	ld.param.u32 	%r23, [_Z12merge_kernelPiiS_iS__param_1];
	ld.param.u64 	%rd6, [_Z12merge_kernelPiiS_iS__param_2];
	ld.param.u32 	%r24, [_Z12merge_kernelPiiS_iS__param_3];
	ld.param.u64 	%rd7, [_Z12merge_kernelPiiS_iS__param_4];
	cvta.to.global.u64 	%rd1, %rd7;
	cvta.to.global.u64 	%rd2, %rd6;
	cvta.to.global.u64 	%rd3, %rd5;
	mov.u32 	%r25, %ctaid.x;
	add.s32 	%r26, %r24, %r23;
	mov.u32 	%r27, %nctaid.x;
	add.s32 	%r28, %r27, %r26;
	add.s32 	%r29, %r28, -1;
	div.u32 	%r30, %r29, %r27;
	mul.lo.s32 	%r1, %r30, %r25;
	add.s32 	%r31, %r1, %r30;
	min.u32 	%r32, %r31, %r26;
	sub.s32 	%r2, %r32, %r1;
	mov.u32 	%r37, %tid.x;
	setp.ge.s32 	%p1, %r37, %r2;
	@%p1 bra 	$L__BB0_17;
	mov.u32 	%r4, %ntid.x;
$L__BB0_2:
	add.s32 	%r6, %r37, %r1;
	min.s32 	%r38, %r6, %r23;
	sub.s32 	%r39, %r6, %r38;
$L__BB0_3:
	setp.lt.s32 	%p2, %r38, 1;
	setp.ge.s32 	%p3, %r39, %r24;
	or.pred  	%p4, %p2, %p3;
	@%p4 bra 	$L__BB0_6;
	add.s32 	%r11, %r38, -1;
	mul.wide.u32 	%rd8, %r11, 4;
	add.s64 	%rd9, %rd3, %rd8;
	ld.global.u32 	%r33, [%rd9];
	mul.wide.s32 	%rd10, %r39, 4;
	add.s64 	%rd11, %rd2, %rd10;
	ld.global.u32 	%r34, [%rd11];
	setp.le.s32 	%p5, %r33, %r34;
	@%p5 bra 	$L__BB0_6;
	add.s32 	%r39, %r39, 1;
	mov.u32 	%r38, %r11;
	bra.uni 	$L__BB0_3;
$L__BB0_6:
	setp.lt.s32 	%p6, %r39, 1;
	setp.ge.s32 	%p7, %r38, %r23;
	mul.wide.s32 	%rd12, %r38, 4;
	add.s64 	%rd4, %rd3, %rd12;
	or.pred  	%p8, %p7, %p6;
	@%p8 bra 	$L__BB0_9;
	add.s32 	%r39, %r39, -1;
	mul.wide.u32 	%rd13, %r39, 4;
	add.s64 	%rd14, %rd2, %rd13;
	ld.global.u32 	%r35, [%rd14];
	ld.global.u32 	%r36, [%rd4];
	setp.lt.s32 	%p9, %r35, %r36;
	@%p9 bra 	$L__BB0_9;
	add.s32 	%r38, %r38, 1;
	bra.uni 	$L__BB0_3;
$L__BB0_9:
	setp.lt.s32 	%p10, %r38, %r23;
	sub.s32 	%r15, %r6, %r38;
	@%p10 bra 	$L__BB0_12;
	mul.wide.s32 	%rd15, %r15, 4;
	add.s64 	%rd16, %rd2, %rd15;
	ld.global.u32 	%r41, [%rd16];
$L__BB0_11:
	mul.wide.s32 	%rd21, %r6, 4;
	add.s64 	%rd22, %rd1, %rd21;
	st.global.u32 	[%rd22], %r41;
	bra.uni 	$L__BB0_16;
$L__BB0_12:
	setp.lt.s32 	%p11, %r15, %r24;
	@%p11 bra 	$L__BB0_14;
	ld.global.u32 	%r40, [%rd4];
	bra.uni 	$L__BB0_15;
$L__BB0_14:
	ld.global.u32 	%r40, [%rd4];
	mul.wide.s32 	%rd17, %r15, 4;
	add.s64 	%rd18, %rd2, %rd17;
	ld.global.u32 	%r41, [%rd18];
	setp.gt.s32 	%p12, %r40, %r41;
	@%p12 bra 	$L__BB0_11;
$L__BB0_15:
	mul.wide.s32 	%rd19, %r6, 4;
	add.s64 	%rd20, %rd1, %rd19;
	st.global.u32 	[%rd20], %r40;
$L__BB0_16:
	add.s32 	%r37, %r37, %r4;
	setp.lt.s32 	%p13, %r37, %r2;
	@%p13 bra 	$L__BB0_2;
$L__BB0_17:
	ret;

}


// ===== COMPILED SASS (sm_100) =====

	.target	sm_100

	.elftype	@"ET_EXEC"


//--------------------- .note.nv.tkinfo           --------------------------
	.section	.note.nv.tkinfo,"",@"SHT_NOTE"
	.sectionflags	@"SHF_NOTE_NV_TKINFO"
	.tkinfo
        /*0018*/ 	.word	0x00000002
        /*0030*/ 	.string	""
        /*0030*/ 	.string	"ptxas"
        /*0030*/ 	.string	"Cuda compilation tools, release 13.0, V13.0.88"
        /*0030*/ 	.string	"Build cuda_13.0.r13.0/compiler.36424714_0"
        /*0030*/ 	.string	"-arch sm_100 -m 64 "



//--------------------- .note.nv.cuinfo           --------------------------
	.section	.note.nv.cuinfo,"",@"SHT_NOTE"
	.sectionflags	@"SHF_NOTE_NV_CUINFO"
        /*0018*/ 	.short	0x0002
        /*001a*/ 	.short	0x0064
        /*001c*/ 	.short	0x0082
	.zero		2


//--------------------- .nv.info                  --------------------------
	.section	.nv.info,"",@"SHT_CUDA_INFO"
	.align	4


	//----- nvinfo : EIATTR_REGCOUNT
	.align		4
        /*0000*/ 	.byte	0x04, 0x2f
        /*0002*/ 	.short	(.L_1 - .L_0)
	.align		4
.L_0:
        /*0004*/ 	.word	index@(_Z12merge_kernelPiiS_iS_)
        /*0008*/ 	.word	0x00000015


	//----- nvinfo : EIATTR_FRAME_SIZE
	.align		4
.L_1:
        /*000c*/ 	.byte	0x04, 0x11
        /*000e*/ 	.short	(.L_3 - .L_2)
	.align		4
.L_2:
        /*0010*/ 	.word	index@(_Z12merge_kernelPiiS_iS_)
        /*0014*/ 	.word	0x00000000


	//----- nvinfo : EIATTR_MIN_STACK_SIZE
	.align		4
.L_3:
        /*0018*/ 	.byte	0x04, 0x12
        /*001a*/ 	.short	(.L_5 - .L_4)
	.align		4
.L_4:
        /*001c*/ 	.word	index@(_Z12merge_kernelPiiS_iS_)
        /*0020*/ 	.word	0x00000000
.L_5:


//--------------------- .nv.compat                --------------------------
	.section	.nv.compat,"",@"SHT_CUDA_COMPAT_INFO"
	.align	4
        /*0000*/ 	.byte	0x02, 0x09, 0x00, 0x00, 0x02, 0x02, 0x01, 0x00, 0x02, 0x05, 0x05, 0x00, 0x03, 0x07, 0x01, 0x01
        /*0010*/ 	.byte	0x02, 0x03, 0x00, 0x00, 0x02, 0x06, 0x01, 0x00, 0x04, 0x0b, 0x08, 0x00, 0x09, 0x00, 0x00, 0x00
        /*0020*/ 	.byte	0x00, 0x00, 0x00, 0x00


//--------------------- .nv.info._Z12merge_kernelPiiS_iS_ --------------------------
	.section	.nv.info._Z12merge_kernelPiiS_iS_,"",@"SHT_CUDA_INFO"
	.sectionflags	@""
	.align	4


	//----- nvinfo : EIATTR_CUDA_API_VERSION
	.align		4
        /*0000*/ 	.byte	0x04, 0x37
        /*0002*/ 	.short	(.L_7 - .L_6)
.L_6:
        /*0004*/ 	.word	0x00000082


	//----- nvinfo : EIATTR_KPARAM_INFO
	.align		4
.L_7:
        /*0008*/ 	.byte	0x04, 0x17
        /*000a*/ 	.short	(.L_9 - .L_8)
.L_8:
        /*000c*/ 	.word	0x00000000
        /*0010*/ 	.short	0x0004
        /*0012*/ 	.short	0x0020
        /*0014*/ 	.byte	0x00, 0xf5, 0x21, 0x00


	//----- nvinfo : EIATTR_KPARAM_INFO
	.align		4
.L_9:
        /*0018*/ 	.byte	0x04, 0x17
        /*001a*/ 	.short	(.L_11 - .L_10)
.L_10:
        /*001c*/ 	.word	0x00000000
        /*0020*/ 	.short	0x0003
        /*0022*/ 	.short	0x0018
        /*0024*/ 	.byte	0x00, 0xf0, 0x11, 0x00


	//----- nvinfo : EIATTR_KPARAM_INFO
	.align		4
.L_11:
        /*0028*/ 	.byte	0x04, 0x17
        /*002a*/ 	.short	(.L_13 - .L_12)
.L_12:
        /*002c*/ 	.word	0x00000000
        /*0030*/ 	.short	0x0002
        /*0032*/ 	.short	0x0010
        /*0034*/ 	.byte	0x00, 0xf5, 0x21, 0x00


	//----- nvinfo : EIATTR_KPARAM_INFO
	.align		4
.L_13:
        /*0038*/ 	.byte	0x04, 0x17
        /*003a*/ 	.short	(.L_15 - .L_14)
.L_14:
        /*003c*/ 	.word	0x00000000
        /*0040*/ 	.short	0x0001
        /*0042*/ 	.short	0x0008
        /*0044*/ 	.byte	0x00, 0xf0, 0x11, 0x00


	//----- nvinfo : EIATTR_KPARAM_INFO
	.align		4
.L_15:
        /*0048*/ 	.byte	0x04, 0x17
        /*004a*/ 	.short	(.L_17 - .L_16)
.L_16:
        /*004c*/ 	.word	0x00000000
        /*0050*/ 	.short	0x0000
        /*0052*/ 	.short	0x0000
        /*0054*/ 	.byte	0x00, 0xf5, 0x21, 0x00


	//----- nvinfo : EIATTR_SPARSE_MMA_MASK
	.align		4
.L_17:
        /*0058*/ 	.byte	0x03, 0x50
        /*005a*/ 	.short	0x0000


	//----- nvinfo : EIATTR_MAXREG_COUNT
	.align		4
        /*005c*/ 	.byte	0x03, 0x1b
        /*005e*/ 	.short	0x00ff


	//----- nvinfo : EIATTR_MERCURY_ISA_VERSION
	.align		4
        /*0060*/ 	.byte	0x03, 0x5f
        /*0062*/ 	.short	0x0101


	//----- nvinfo : EIATTR_VRC_CTA_INIT_COUNT
	.align		4
        /*0064*/ 	.byte	0x02, 0x4a
	.zero		1
	.zero		1


	//----- nvinfo : EIATTR_EXIT_INSTR_OFFSETS
	.align		4
        /*0068*/ 	.byte	0x04, 0x1c
        /*006a*/ 	.short	(.L_19 - .L_18)


	//   ....[0]....
.L_18:
        /*006c*/ 	.word	0x000001e0


	//   ....[1]....
        /*0070*/ 	.word	0x00000660


	//----- nvinfo : EIATTR_CRS_STACK_SIZE
	.align		4
.L_19:
        /*0074*/ 	.byte	0x04, 0x1e
        /*0076*/ 	.short	(.L_21 - .L_20)
.L_20:
        /*0078*/ 	.word	0x00000000


	//----- nvinfo : EIATTR_CBANK_PARAM_SIZE
	.align		4
.L_21:
        /*007c*/ 	.byte	0x03, 0x19
        /*007e*/ 	.short	0x0028


	//----- nvinfo : EIATTR_PARAM_CBANK
	.align		4
        /*0080*/ 	.byte	0x04, 0x0a
        /*0082*/ 	.short	(.L_23 - .L_22)
	.align		4
.L_22:
        /*0084*/ 	.word	index@(.nv.constant0._Z12merge_kernelPiiS_iS_)
        /*0088*/ 	.short	0x0380
        /*008a*/ 	.short	0x0028


	//----- nvinfo : EIATTR_SW_WAR
	.align		4
.L_23:
        /*008c*/ 	.byte	0x04, 0x36
        /*008e*/ 	.short	(.L_25 - .L_24)
.L_24:
        /*0090*/ 	.word	0x00000008
.L_25:


//--------------------- .nv.callgraph             --------------------------
	.section	.nv.callgraph,"",@"SHT_CUDA_CALLGRAPH"
	.align	4
	.sectionentsize	8
	.align		4
        /*0000*/ 	.word	0x00000000
	.align		4
        /*0004*/ 	.word	0xffffffff
	.align		4
        /*0008*/ 	.word	0x00000000
	.align		4
        /*000c*/ 	.word	0xfffffffe
	.align		4
        /*0010*/ 	.word	0x00000000
	.align		4
        /*0014*/ 	.word	0xfffffffd
	.align		4
        /*0018*/ 	.word	0x00000000
	.align		4
        /*001c*/ 	.word	0xfffffffc


//--------------------- .text._Z12merge_kernelPiiS_iS_ --------------------------
	.section	.text._Z12merge_kernelPiiS_iS_,"ax",@progbits
	.align	128
        .global         _Z12merge_kernelPiiS_iS_
        .type           _Z12merge_kernelPiiS_iS_,@function
        .size           _Z12merge_kernelPiiS_iS_,(.L_x_15 - _Z12merge_kernelPiiS_iS_)
        .other          _Z12merge_kernelPiiS_iS_,@"STO_CUDA_ENTRY STV_DEFAULT"
_Z12merge_kernelPiiS_iS_:
.text._Z12merge_kernelPiiS_iS_:
[----:B------:R-:W-:Y:S08]  /*0000*/  LDC R1, c[0x0][0x37c] ;  /* 0x0000df00ff017b82 */ /* 0x000ff00000000800 */
[----:B------:R-:W0:Y:S01]  /*0010*/  LDC R7, c[0x0][0x370] ;  /* 0x0000dc00ff077b82 */ /* 0x000e220000000800 */
[----:B------:R-:W1:Y:S07]  /*0020*/  LDCU UR4, c[0x0][0x398] ;  /* 0x00007300ff0477ac */ /* 0x000e6e0008000800 */
[----:B------:R-:W1:Y:S01]  /*0030*/  LDC R5, c[0x0][0x388] ;  /* 0x0000e200ff057b82 */ /* 0x000e620000000800 */
[----:B0-----:R-:W0:Y:S01]  /*0040*/  I2F.U32.RP R0, R7 ;  /* 0x0000000700007306 */ /* 0x001e220000209000 */
[----:B------:R-:W-:-:S02]  /*0050*/  ISETP.NE.U32.AND P2, PT, R7, RZ, PT ;  /* 0x000000ff0700720c */ /* 0x000fc40003f45070 */
[----:B-1----:R-:W-:-:S04]  /*0060*/  IADD3 R5, PT, PT, R5, UR4, RZ ;  /* 0x0000000405057c10 */ /* 0x002fc8000fffe0ff */
[----:B------:R-:W1:Y:S01]  /*0070*/  S2UR UR4, SR_CTAID.X ;  /* 0x00000000000479c3 */ /* 0x000e620000002500 */
[----:B0-----:R-:W0:Y:S02]  /*0080*/  MUFU.RCP R0, R0 ;  /* 0x0000000000007308 */ /* 0x001e240000001000 */
[----:B0-----:R-:W-:Y:S01]  /*0090*/  VIADD R2, R0, 0xffffffe ;  /* 0x0ffffffe00027836 */ /* 0x001fe20000000000 */
[----:B------:R-:W-:-:S05]  /*00a0*/  IADD3 R0, PT, PT, R7, -0x1, R5 ;  /* 0xffffffff07007810 */ /* 0x000fca0007ffe005 */
[----:B------:R0:W2:Y:S02]  /*00b0*/  F2I.FTZ.U32.TRUNC.NTZ R3, R2 ;  /* 0x0000000200037305 */ /* 0x0000a4000021f000 */
[----:B0-----:R-:W-:Y:S02]  /*00c0*/  IMAD.MOV.U32 R2, RZ, RZ, RZ ;  /* 0x000000ffff027224 */ /* 0x001fe400078e00ff */
[----:B--2---:R-:W-:-:S04]  /*00d0*/  IMAD.MOV R4, RZ, RZ, -R3 ;  /* 0x000000ffff047224 */ /* 0x004fc800078e0a03 */
[----:B------:R-:W-:-:S04]  /*00e0*/  IMAD R9, R4, R7, RZ ;  /* 0x0000000704097224 */ /* 0x000fc800078e02ff */
[----:B------:R-:W-:Y:S02]  /*00f0*/  IMAD.HI.U32 R3, R3, R9, R2 ;  /* 0x0000000903037227 */ /* 0x000fe400078e0002 */
[----:B------:R-:W0:Y:S04]  /*0100*/  S2R R9, SR_TID.X ;  /* 0x0000000000097919 */ /* 0x000e280000002100 */
[----:B------:R-:W-:-:S04]  /*0110*/  IMAD.HI.U32 R3, R3, R0, RZ ;  /* 0x0000000003037227 */ /* 0x000fc800078e00ff */
[----:B------:R-:W-:-:S04]  /*0120*/  IMAD.MOV R2, RZ, RZ, -R3 ;  /* 0x000000ffff027224 */ /* 0x000fc800078e0a03 */
[----:B------:R-:W-:-:S05]  /*0130*/  IMAD R0, R7, R2, R0 ;  /* 0x0000000207007224 */ /* 0x000fca00078e0200 */
[----:B------:R-:W-:-:S13]  /*0140*/  ISETP.GE.U32.AND P0, PT, R0, R7, PT ;  /* 0x000000070000720c */ /* 0x000fda0003f06070 */
[----:B------:R-:W-:Y:S01]  /*0150*/  @P0 IADD3 R0, PT, PT, R0, -R7, RZ ;  /* 0x8000000700000210 */ /* 0x000fe20007ffe0ff */
[----:B------:R-:W-:-:S03]  /*0160*/  @P0 VIADD R3, R3, 0x1 ;  /* 0x0000000103030836 */ /* 0x000fc60000000000 */
[----:B------:R-:W-:-:S13]  /*0170*/  ISETP.GE.U32.AND P1, PT, R0, R7, PT ;  /* 0x000000070000720c */ /* 0x000fda0003f26070 */
[----:B------:R-:W-:Y:S02]  /*0180*/  @P1 IADD3 R3, PT, PT, R3, 0x1, RZ ;  /* 0x0000000103031810 */ /* 0x000fe40007ffe0ff */
[----:B------:R-:W-:-:S05]  /*0190*/  @!P2 LOP3.LUT R3, RZ, R7, RZ, 0x33, !PT ;  /* 0x00000007ff03a212 */ /* 0x000fca00078e33ff */
[----:B-1----:R-:W-:-:S05]  /*01a0*/  IMAD R0, R3, UR4, RZ ;  /* 0x0000000403007c24 */ /* 0x002fca000f8e02ff */
[----:B------:R-:W-:-:S05]  /*01b0*/  VIADDMNMX.U32 R3, R0, R3, R5, PT ;  /* 0x0000000300037246 */ /* 0x000fca0003800005 */
[----:B------:R-:W-:-:S05]  /*01c0*/  IMAD.IADD R2, R3, 0x1, -R0 ;  /* 0x0000000103027824 */ /* 0x000fca00078e0a00 */
[----:B0-----:R-:W-:-:S13]  /*01d0*/  ISETP.GE.AND P0, PT, R9, R2, PT ;  /* 0x000000020900720c */ /* 0x001fda0003f06270 */
[----:B------:R-:W-:Y:S05]  /*01e0*/  @P0 EXIT ;  /* 0x000000000000094d */ /* 0x000fea0003800000 */
[----:B------:R-:W-:Y:S01]  /*01f0*/  MOV R3, R9 ;  /* 0x0000000900037202 */ /* 0x000fe20000000f00 */
[----:B------:R-:W0:Y:S01]  /*0200*/  LDCU UR4, c[0x0][0x360] ;  /* 0x00006c00ff0477ac */ /* 0x000e220008000800 */
[----:B------:R-:W1:Y:S05]  /*0210*/  LDCU.64 UR6, c[0x0][0x358] ;  /* 0x00006b00ff0677ac */ /* 0x000e6a0008000a00 */
.L_x_13:
[----:B------:R-:W2:Y:S01]  /*0220*/  LDCU UR5, c[0x0][0x388] ;  /* 0x00007100ff0577ac */ /* 0x000ea20008000800 */
[----:B------:R-:W3:Y:S01]  /*0230*/  LDC R18, c[0x0][0x388] ;  /* 0x0000e200ff127b82 */ /* 0x000ee20000000800 */
[----:B-1----:R-:W-:Y:S01]  /*0240*/  IMAD.IADD R4, R0, 0x1, R3 ;  /* 0x0000000100047824 */ /* 0x002fe200078e0203 */
[----:B0-----:R-:W-:Y:S01]  /*0250*/  IADD3 R3, PT, PT, R3, UR4, RZ ;  /* 0x0000000403037c10 */ /* 0x001fe2000fffe0ff */
[----:B------:R-:W-:Y:S03]  /*0260*/  BSSY.RECONVERGENT B0, `(.L_x_0) ;  /* 0x0000021000007945 */ /* 0x000fe60003800200 */
[----:B------:R-:W-:Y:S02]  /*0270*/  ISETP.GE.AND P1, PT, R3, R2, PT ;  /* 0x000000020300720c */ /* 0x000fe40003f26270 */
[----:B------:R-:W0:Y:S08]  /*0280*/  LDC R16, c[0x0][0x398] ;  /* 0x0000e600ff107b82 */ /* 0x000e300000000800 */
[----:B------:R-:W4:Y:S01]  /*0290*/  LDC.64 R6, c[0x0][0x390] ;  /* 0x0000e400ff067b82 */ /* 0x000f220000000a00 */
[----:B--2---:R-:W-:-:S05]  /*02a0*/  VIMNMX R5, PT, PT, R4, UR5, PT ;  /* 0x0000000504057c48 */ /* 0x004fca000bfe0100 */
[----:B------:R-:W-:Y:S02]  /*02b0*/  IMAD.IADD R15, R4, 0x1, -R5 ;  /* 0x00000001040f7824 */ /* 0x000fe400078e0a05 */
[----:B------:R-:W2:Y:S05]  /*02c0*/  LDC.64 R8, c[0x0][0x380] ;  /* 0x0000e000ff087b82 */ /* 0x000eaa0000000a00 */
.L_x_5:
[----:B------:R-:W-:Y:S01]  /*02d0*/  BSSY.RECONVERGENT B1, `(.L_x_1) ;  /* 0x000000e000017945 */ /* 0x000fe20003800200 */
.L_x_3:
[----:B0-----:R-:W-:Y:S01]  /*02e0*/  ISETP.GE.AND P0, PT, R15, R16, PT ;  /* 0x000000100f00720c */ /* 0x001fe20003f06270 */
[----:B------:R-:W-:Y:S01]  /*02f0*/  IMAD.MOV.U32 R14, RZ, RZ, R15 ;  /* 0x000000ffff0e7224 */ /* 0x000fe200078e000f */
[----:B------:R-:W-:Y:S02]  /*0300*/  MOV R17, R5 ;  /* 0x0000000500117202 */ /* 0x000fe40000000f00 */
[----:B------:R-:W-:-:S13]  /*0310*/  ISETP.LT.OR P0, PT, R5, 0x1, P0 ;  /* 0x000000010500780c */ /* 0x000fda0000701670 */
[----:B------:R-:W-:Y:S05]  /*0320*/  @P0 BRA `(.L_x_2) ;  /* 0x0000000000200947 */ /* 0x000fea0003800000 */
[----:B------:R-:W-:Y:S01]  /*0330*/  IADD3 R5, PT, PT, R5, -0x1, RZ ;  /* 0xffffffff05057810 */ /* 0x000fe20007ffe0ff */
[----:B----4-:R-:W-:-:S04]  /*0340*/  IMAD.WIDE R12, R15, 0x4, R6 ;  /* 0x000000040f0c7825 */ /* 0x010fc800078e0206 */
[----:B--2---:R-:W-:Y:S02]  /*0350*/  IMAD.WIDE.U32 R10, R5, 0x4, R8 ;  /* 0x00000004050a7825 */ /* 0x004fe400078e0008 */
[----:B-1----:R-:W2:Y:S04]  /*0360*/  LDG.E R13, desc[UR6][R12.64] ;  /* 0x000000060c0d7981 */ /* 0x002ea8000c1e1900 */
[----:B------:R-:W2:Y:S02]  /*0370*/  LDG.E R10, desc[UR6][R10.64] ;  /* 0x000000060a0a7981 */ /* 0x000ea4000c1e1900 */
[----:B--2---:R-:W-:-:S13]  /*0380*/  ISETP.GT.AND P0, PT, R10, R13, PT ;  /* 0x0000000d0a00720c */ /* 0x004fda0003f04270 */
[----:B------:R-:W-:Y:S01]  /*0390*/  @P0 VIADD R15, R15, 0x1 ;  /* 0x000000010f0f0836 */ /* 0x000fe20000000000 */
[----:B------:R-:W-:Y:S06]  /*03a0*/  @P0 BRA `(.L_x_3) ;  /* 0xfffffffc00cc0947 */ /* 0x000fec000383ffff */
.L_x_2:
[----:B-1----:R-:W-:Y:S05]  /*03b0*/  BSYNC.RECONVERGENT B1 ;  /* 0x0000000000017941 */ /* 0x002fea0003800200 */
.L_x_1:
[----:B------:R-:W-:Y:S01]  /*03c0*/  ISETP.GE.AND P0, PT, R14, 0x1, PT ;  /* 0x000000010e00780c */ /* 0x000fe20003f06270 */
[----:B--2---:R-:W-:-:S03]  /*03d0*/  IMAD.WIDE R10, R17, 0x4, R8 ;  /* 0x00000004110a7825 */ /* 0x004fc600078e0208 */
[----:B---3--:R-:W-:-:S13]  /*03e0*/  ISETP.GE.OR P0, PT, R17, R18, !P0 ;  /* 0x000000121100720c */ /* 0x008fda0004706670 */
[----:B------:R-:W-:Y:S05]  /*03f0*/  @P0 BRA `(.L_x_4) ;  /* 0x00000000001c0947 */ /* 0x000fea0003800000 */
[----:B------:R-:W-:Y:S01]  /*0400*/  IADD3 R15, PT, PT, R14, -0x1, RZ ;  /* 0xffffffff0e0f7810 */ /* 0x000fe20007ffe0ff */
[----:B------:R-:W2:Y:S04]  /*0410*/  LDG.E R5, desc[UR6][R10.64] ;  /* 0x000000060a057981 */ /* 0x000ea8000c1e1900 */
[----:B----4-:R-:W-:-:S06]  /*0420*/  IMAD.WIDE.U32 R12, R15, 0x4, R6 ;  /* 0x000000040f0c7825 */ /* 0x010fcc00078e0006 */
[----:B------:R-:W2:Y:S02]  /*0430*/  LDG.E R12, desc[UR6][R12.64] ;  /* 0x000000060c0c7981 */ /* 0x000ea4000c1e1900 */
[----:B--2---:R-:W-:-:S13]  /*0440*/  ISETP.GE.AND P0, PT, R12, R5, PT ;  /* 0x000000050c00720c */ /* 0x004fda0003f06270 */
[----:B------:R-:W-:Y:S01]  /*0450*/  @P0 VIADD R5, R17, 0x1 ;  /* 0x0000000111050836 */ /* 0x000fe20000000000 */
[----:B------:R-:W-:Y:S06]  /*0460*/  @P0 BRA `(.L_x_5) ;  /* 0xfffffffc00980947 */ /* 0x000fec000383ffff */
.L_x_4:
[----:B------:R-:W-:Y:S05]  /*0470*/  BSYNC.RECONVERGENT B0 ;  /* 0x0000000000007941 */ /* 0x000fea0003800200 */
.L_x_0:
[----:B------:R-:W-:Y:S01]  /*0480*/  ISETP.GE.AND P0, PT, R17, R18, PT ;  /* 0x000000121100720c */ /* 0x000fe20003f06270 */
[----:B------:R-:W-:Y:S01]  /*0490*/  BSSY.RECONVERGENT B0, `(.L_x_6) ;  /* 0x000001b000007945 */ /* 0x000fe20003800200 */
[----:B------:R-:W-:-:S11]  /*04a0*/  IADD3 R17, PT, PT, R4, -R17, RZ ;  /* 0x8000001104117210 */ /* 0x000fd60007ffe0ff */
[----:B------:R-:W-:Y:S05]  /*04b0*/  @!P0 BRA `(.L_x_7) ;  /* 0x0000000000108947 */ /* 0x000fea0003800000 */
[----:B----4-:R-:W0:Y:S02]  /*04c0*/  LDC.64 R6, c[0x0][0x390] ;  /* 0x0000e400ff067b82 */ /* 0x010e240000000a00 */
[----:B0-----:R-:W-:-:S05]  /*04d0*/  IMAD.WIDE R6, R17, 0x4, R6 ;  /* 0x0000000411067825 */ /* 0x001fca00078e0206 */
[----:B------:R0:W5:Y:S01]  /*04e0*/  LDG.E R5, desc[UR6][R6.64] ;  /* 0x0000000606057981 */ /* 0x000162000c1e1900 */
[----:B------:R-:W-:Y:S05]  /*04f0*/  BRA `(.L_x_8) ;  /* 0x0000000000447947 */ /* 0x000fea0003800000 */
.L_x_7:
[----:B------:R-:W-:Y:S01]  /*0500*/  ISETP.GE.AND P0, PT, R17, R16, PT ;  /* 0x000000101100720c */ /* 0x000fe20003f06270 */
[----:B------:R-:W-:-:S12]  /*0510*/  BSSY.RELIABLE B1, `(.L_x_9) ;  /* 0x000000b000017945 */ /* 0x000fd80003800100 */
[----:B------:R-:W-:Y:S05]  /*0520*/  @!P0 BRA `(.L_x_10) ;  /* 0x0000000000088947 */ /* 0x000fea0003800000 */
[----:B------:R0:W5:Y:S01]  /*0530*/  LDG.E R11, desc[UR6][R10.64] ;  /* 0x000000060a0b7981 */ /* 0x000162000c1e1900 */
[----:B------:R-:W-:Y:S05]  /*0540*/  BRA `(.L_x_11) ;  /* 0x00000000001c7947 */ /* 0x000fea0003800000 */
.L_x_10:
[----:B----4-:R-:W0:Y:S01]  /*0550*/  LDC.64 R6, c[0x0][0x390] ;  /* 0x0000e400ff067b82 */ /* 0x010e220000000a00 */
[----:B------:R-:W2:Y:S01]  /*0560*/  LDG.E R11, desc[UR6][R10.64] ;  /* 0x000000060a0b7981 */ /* 0x000ea2000c1e1900 */
[----:B0-----:R-:W-:-:S05]  /*0570*/  IMAD.WIDE R6, R17, 0x4, R6 ;  /* 0x0000000411067825 */ /* 0x001fca00078e0206 */
[----:B------:R-:W2:Y:S02]  /*0580*/  LDG.E R5, desc[UR6][R6.64] ;  /* 0x0000000606057981 */ /* 0x000ea4000c1e1900 */
[----:B--2---:R-:W-:-:S13]  /*0590*/  ISETP.GT.AND P0, PT, R11, R5, PT ;  /* 0x000000050b00720c */ /* 0x004fda0003f04270 */
[----:B------:R-:W-:Y:S05]  /*05a0*/  @P0 BREAK.RELIABLE B1 ;  /* 0x0000000000010942 */ /* 0x000fea0003800100 */
[----:B------:R-:W-:Y:S05]  /*05b0*/  @P0 BRA `(.L_x_8) ;  /* 0x0000000000140947 */ /* 0x000fea0003800000 */
.L_x_11:
[----:B------:R-:W-:Y:S05]  /*05c0*/  BSYNC.RELIABLE B1 ;  /* 0x0000000000017941 */ /* 0x000fea0003800100 */
.L_x_9:
[----:B----4-:R-:W1:Y:S02]  /*05d0*/  LDC.64 R6, c[0x0][0x3a0] ;  /* 0x0000e800ff067b82 */ /* 0x010e640000000a00 */
[----:B-1----:R-:W-:-:S05]  /*05e0*/  IMAD.WIDE R4, R4, 0x4, R6 ;  /* 0x0000000404047825 */ /* 0x002fca00078e0206 */
[----:B-----5:R1:W-:Y:S01]  /*05f0*/  STG.E desc[UR6][R4.64], R11 ;  /* 0x0000000b04007986 */ /* 0x0203e2000c101906 */
[----:B------:R-:W-:Y:S05]  /*0600*/  BRA `(.L_x_12) ;  /* 0x00000000000c7947 */ /* 0x000fea0003800000 */
.L_x_8:
[----:B0-----:R-:W0:Y:S02]  /*0610*/  LDC.64 R6, c[0x0][0x3a0] ;  /* 0x0000e800ff067b82 */ /* 0x001e240000000a00 */
[----:B0-----:R-:W-:-:S05]  /*0620*/  IMAD.WIDE R6, R4, 0x4, R6 ;  /* 0x0000000404067825 */ /* 0x001fca00078e0206 */
[----:B-----5:R0:W-:Y:S02]  /*0630*/  STG.E desc[UR6][R6.64], R5 ;  /* 0x0000000506007986 */ /* 0x0201e4000c101906 */
.L_x_12:
[----:B------:R-:W-:Y:S05]  /*0640*/  BSYNC.RECONVERGENT B0 ;  /* 0x0000000000007941 */ /* 0x000fea0003800200 */
.L_x_6:
[----:B------:R-:W-:Y:S05]  /*0650*/  @!P1 BRA `(.L_x_13) ;  /* 0xfffffff800f09947 */ /* 0x000fea000383ffff */
[----:B------:R-:W-:Y:S05]  /*0660*/  EXIT ;  /* 0x000000000000794d */ /* 0x000fea0003800000 */
.L_x_14:
[----:B------:R-:W-:-:S00]  /*0670*/  BRA `(.L_x_14) ;  /* 0xfffffffc00fc7947 */ /* 0x000fc0000383ffff */
[----:B------:R-:W-:-:S00]  /*0680*/  NOP ;  /* 0x0000000000007918 */ /* 0x000fc00000000000 */
[----:B------:R-:W-:-:S00]  /*0690*/  NOP ;  /* 0x0000000000007918 */ /* 0x000fc00000000000 */
[----:B------:R-:W-:-:S00]  /*06a0*/  NOP ;  /* 0x0000000000007918 */ /* 0x000fc00000000000 */
[----:B------:R-:W-:-:S00]  /*06b0*/  NOP ;  /* 0x0000000000007918 */ /* 0x000fc00000000000 */
[----:B------:R-:W-:-:S00]  /*06c0*/  NOP ;  /* 0x0000000000007918 */ /* 0x000fc00000000000 */
[----:B------:R-:W-:-:S00]  /*06d0*/  NOP ;  /* 0x0000000000007918 */ /* 0x000fc00000000000 */
[----:B------:R-:W-:-:S00]  /*06e0*/  NOP ;  /* 0x0000000000007918 */ /* 0x000fc00000000000 */
[----:B------:R-:W-:-:S00]  /*06f0*/  NOP ;  /* 0x0000000000007918 */ /* 0x000fc00000000000 */
.L_x_15:


//--------------------- .nv.shared.reserved.0     --------------------------
	.section	.nv.shared.reserved.0,"aw",@nobits
	.weak		__nv_reservedSMEM_offset_0_alias
	.size		__nv_reservedSMEM_offset_0_alias, 0, 64
	.other		__nv_reservedSMEM_offset_0_alias,@"STO_CUDA_RESERVED_SHARED STV_DEFAULT"
__nv_reservedSMEM_offset_0_alias:
	.zero		0
	.zero		64


//--------------------- .nv.constant0._Z12merge_kernelPiiS_iS_ --------------------------
	.section	.nv.constant0._Z12merge_kernelPiiS_iS_,"a",@progbits
	.sectionflags	@""
	.align	4
.nv.constant0._Z12merge_kernelPiiS_iS_:
	.zero		936


//--------------------- SYMBOLS --------------------------

	.type		.nv.reservedSmem.offset0,@object
	.size		.nv.reservedSmem.offset0,0x4
